//
// Generated by NVIDIA NVVM Compiler
//
// Compiler Build ID: CL-36424714
// Cuda compilation tools, release 13.0, V13.0.88
// Based on NVVM 20.0.0
//

.version 9.0
.target sm_100
.address_size 64

	// .globl	_Z7conv3x3PfS_S_ii

.visible .entry _Z7conv3x3PfS_S_ii(
	.param .u64 .ptr .align 1 _Z7conv3x3PfS_S_ii_param_0,
	.param .u64 .ptr .align 1 _Z7conv3x3PfS_S_ii_param_1,
	.param .u64 .ptr .align 1 _Z7conv3x3PfS_S_ii_param_2,
	.param .u32 _Z7conv3x3PfS_S_ii_param_3,
	.param .u32 _Z7conv3x3PfS_S_ii_param_4
)
{
	.reg .pred 	%p<13>;
	.reg .b32 	%r<46>;
	.reg .b32 	%f<119>;
	.reg .b64 	%rd<45>;

	ld.param.u64 	%rd10, [_Z7conv3x3PfS_S_ii_param_0];
	ld.param.u64 	%rd11, [_Z7conv3x3PfS_S_ii_param_1];
	ld.param.u64 	%rd9, [_Z7conv3x3PfS_S_ii_param_2];
	ld.param.u32 	%r22, [_Z7conv3x3PfS_S_ii_param_3];
	ld.param.u32 	%r23, [_Z7conv3x3PfS_S_ii_param_4];
	cvta.to.global.u64 	%rd1, %rd11;
	cvta.to.global.u64 	%rd2, %rd10;
	sub.s32 	%r24, %r22, %r23;
	add.s32 	%r1, %r24, 1;
	mov.u32 	%r25, %tid.x;
	div.s32 	%r2, %r25, %r1;
	mad.lo.s32 	%r26, %r2, %r24, %r2;
	sub.s32 	%r3, %r25, %r26;
	max.s32 	%r27, %r2, %r3;
	setp.gt.s32 	%p1, %r27, %r24;
	@%p1 bra 	$L__BB0_18;
	setp.lt.s32 	%p2, %r23, 1;
	mov.f32 	%f117, 0f00000000;
	@%p2 bra 	$L__BB0_17;
	and.b32  	%r4, %r23, 15;
	and.b32  	%r5, %r23, 7;
	and.b32  	%r6, %r23, 2147483632;
	and.b32  	%r7, %r23, 3;
	neg.s32 	%r8, %r6;
	add.s64 	%rd3, %rd2, 32;
	mov.f32 	%f117, 0f00000000;
	mov.b32 	%r40, 0;
$L__BB0_3:
	setp.lt.u32 	%p3, %r23, 16;
	add.s32 	%r30, %r40, %r2;
	mad.lo.s32 	%r10, %r30, %r22, %r3;
	mul.lo.s32 	%r11, %r40, %r23;
	mov.b32 	%r44, 0;
	@%p3 bra 	$L__BB0_6;
	mul.wide.u32 	%rd12, %r11, 4;
	add.s64 	%rd13, %rd1, %rd12;
	add.s64 	%rd44, %rd13, 32;
	mov.u32 	%r41, %r10;
	mov.u32 	%r42, %r8;
$L__BB0_5:
	.pragma "nounroll";
	mul.wide.s32 	%rd14, %r41, 4;
	add.s64 	%rd15, %rd3, %rd14;
	ld.global.f32 	%f20, [%rd15+-32];
	ld.global.f32 	%f21, [%rd44+-32];
	fma.rn.f32 	%f22, %f20, %f21, %f117;
	ld.global.f32 	%f23, [%rd15+-28];
	ld.global.f32 	%f24, [%rd44+-28];
	fma.rn.f32 	%f25, %f23, %f24, %f22;
	ld.global.f32 	%f26, [%rd15+-24];
	ld.global.f32 	%f27, [%rd44+-24];
	fma.rn.f32 	%f28, %f26, %f27, %f25;
	ld.global.f32 	%f29, [%rd15+-20];
	ld.global.f32 	%f30, [%rd44+-20];
	fma.rn.f32 	%f31, %f29, %f30, %f28;
	ld.global.f32 	%f32, [%rd15+-16];
	ld.global.f32 	%f33, [%rd44+-16];
	fma.rn.f32 	%f34, %f32, %f33, %f31;
	ld.global.f32 	%f35, [%rd15+-12];
	ld.global.f32 	%f36, [%rd44+-12];
	fma.rn.f32 	%f37, %f35, %f36, %f34;
	ld.global.f32 	%f38, [%rd15+-8];
	ld.global.f32 	%f39, [%rd44+-8];
	fma.rn.f32 	%f40, %f38, %f39, %f37;
	ld.global.f32 	%f41, [%rd15+-4];
	ld.global.f32 	%f42, [%rd44+-4];
	fma.rn.f32 	%f43, %f41, %f42, %f40;
	ld.global.f32 	%f44, [%rd15];
	ld.global.f32 	%f45, [%rd44];
	fma.rn.f32 	%f46, %f44, %f45, %f43;
	ld.global.f32 	%f47, [%rd15+4];
	ld.global.f32 	%f48, [%rd44+4];
	fma.rn.f32 	%f49, %f47, %f48, %f46;
	ld.global.f32 	%f50, [%rd15+8];
	ld.global.f32 	%f51, [%rd44+8];
	fma.rn.f32 	%f52, %f50, %f51, %f49;
	ld.global.f32 	%f53, [%rd15+12];
	ld.global.f32 	%f54, [%rd44+12];
	fma.rn.f32 	%f55, %f53, %f54, %f52;
	ld.global.f32 	%f56, [%rd15+16];
	ld.global.f32 	%f57, [%rd44+16];
	fma.rn.f32 	%f58, %f56, %f57, %f55;
	ld.global.f32 	%f59, [%rd15+20];
	ld.global.f32 	%f60, [%rd44+20];
	fma.rn.f32 	%f61, %f59, %f60, %f58;
	ld.global.f32 	%f62, [%rd15+24];
	ld.global.f32 	%f63, [%rd44+24];
	fma.rn.f32 	%f64, %f62, %f63, %f61;
	ld.global.f32 	%f65, [%rd15+28];
	ld.global.f32 	%f66, [%rd44+28];
	fma.rn.f32 	%f117, %f65, %f66, %f64;
	add.s32 	%r42, %r42, 16;
	add.s32 	%r41, %r41, 16;
	add.s64 	%rd44, %rd44, 64;
	setp.ne.s32 	%p4, %r42, 0;
	mov.u32 	%r44, %r6;
	@%p4 bra 	$L__BB0_5;
$L__BB0_6:
	setp.eq.s32 	%p5, %r4, 0;
	@%p5 bra 	$L__BB0_16;
	add.s32 	%r31, %r4, -1;
	setp.lt.u32 	%p6, %r31, 7;
	@%p6 bra 	$L__BB0_9;
	add.s32 	%r32, %r10, %r44;
	mul.wide.s32 	%rd16, %r32, 4;
	add.s64 	%rd17, %rd2, %rd16;
	ld.global.f32 	%f68, [%rd17];
	add.s32 	%r33, %r44, %r11;
	mul.wide.u32 	%rd18, %r33, 4;
	add.s64 	%rd19, %rd1, %rd18;
	ld.global.f32 	%f69, [%rd19];
	fma.rn.f32 	%f70, %f68, %f69, %f117;
	ld.global.f32 	%f71, [%rd17+4];
	cvt.u64.u32 	%rd20, %r11;
	cvt.u64.u32 	%rd21, %r44;
	add.s64 	%rd22, %rd21, %rd20;
	shl.b64 	%rd23, %rd22, 2;
	add.s64 	%rd24, %rd1, %rd23;
	ld.global.f32 	%f72, [%rd24+4];
	fma.rn.f32 	%f73, %f71, %f72, %f70;
	ld.global.f32 	%f74, [%rd17+8];
	ld.global.f32 	%f75, [%rd24+8];
	fma.rn.f32 	%f76, %f74, %f75, %f73;
	ld.global.f32 	%f77, [%rd17+12];
	ld.global.f32 	%f78, [%rd24+12];
	fma.rn.f32 	%f79, %f77, %f78, %f76;
	ld.global.f32 	%f80, [%rd17+16];
	ld.global.f32 	%f81, [%rd24+16];
	fma.rn.f32 	%f82, %f80, %f81, %f79;
	ld.global.f32 	%f83, [%rd17+20];
	ld.global.f32 	%f84, [%rd24+20];
	fma.rn.f32 	%f85, %f83, %f84, %f82;
	ld.global.f32 	%f86, [%rd17+24];
	ld.global.f32 	%f87, [%rd24+24];
	fma.rn.f32 	%f88, %f86, %f87, %f85;
	ld.global.f32 	%f89, [%rd17+28];
	ld.global.f32 	%f90, [%rd24+28];
	fma.rn.f32 	%f117, %f89, %f90, %f88;
	add.s32 	%r44, %r44, 8;
$L__BB0_9:
	setp.eq.s32 	%p7, %r5, 0;
	@%p7 bra 	$L__BB0_16;
	add.s32 	%r34, %r5, -1;
	setp.lt.u32 	%p8, %r34, 3;
	@%p8 bra 	$L__BB0_12;
	add.s32 	%r35, %r10, %r44;
	mul.wide.s32 	%rd25, %r35, 4;
	add.s64 	%rd26, %rd2, %rd25;
	ld.global.f32 	%f92, [%rd26];
	add.s32 	%r36, %r44, %r11;
	mul.wide.u32 	%rd27, %r36, 4;
	add.s64 	%rd28, %rd1, %rd27;
	ld.global.f32 	%f93, [%rd28];
	fma.rn.f32 	%f94, %f92, %f93, %f117;
	ld.global.f32 	%f95, [%rd26+4];
	cvt.u64.u32 	%rd29, %r11;
	cvt.u64.u32 	%rd30, %r44;
	add.s64 	%rd31, %rd30, %rd29;
	shl.b64 	%rd32, %rd31, 2;
	add.s64 	%rd33, %rd1, %rd32;
	ld.global.f32 	%f96, [%rd33+4];
	fma.rn.f32 	%f97, %f95, %f96, %f94;
	ld.global.f32 	%f98, [%rd26+8];
	ld.global.f32 	%f99, [%rd33+8];
	fma.rn.f32 	%f100, %f98, %f99, %f97;
	ld.global.f32 	%f101, [%rd26+12];
	ld.global.f32 	%f102, [%rd33+12];
	fma.rn.f32 	%f117, %f101, %f102, %f100;
	add.s32 	%r44, %r44, 4;
$L__BB0_12:
	setp.eq.s32 	%p9, %r7, 0;
	@%p9 bra 	$L__BB0_16;
	setp.eq.s32 	%p10, %r7, 1;
	add.s32 	%r37, %r10, %r44;
	mul.wide.s32 	%rd34, %r37, 4;
	add.s64 	%rd7, %rd2, %rd34;
	ld.global.f32 	%f103, [%rd7];
	add.s32 	%r38, %r44, %r11;
	mul.wide.u32 	%rd35, %r38, 4;
	add.s64 	%rd36, %rd1, %rd35;
	ld.global.f32 	%f104, [%rd36];
	fma.rn.f32 	%f117, %f103, %f104, %f117;
	@%p10 bra 	$L__BB0_16;
	setp.eq.s32 	%p11, %r7, 2;
	ld.global.f32 	%f105, [%rd7+4];
	cvt.u64.u32 	%rd37, %r11;
	cvt.u64.u32 	%rd38, %r44;
	add.s64 	%rd39, %rd38, %rd37;
	shl.b64 	%rd40, %rd39, 2;
	add.s64 	%rd8, %rd1, %rd40;
	ld.global.f32 	%f106, [%rd8+4];
	fma.rn.f32 	%f117, %f105, %f106, %f117;
	@%p11 bra 	$L__BB0_16;
	ld.global.f32 	%f107, [%rd7+8];
	ld.global.f32 	%f108, [%rd8+8];
	fma.rn.f32 	%f117, %f107, %f108, %f117;
$L__BB0_16:
	add.s32 	%r40, %r40, 1;
	setp.ne.s32 	%p12, %r40, %r23;
	@%p12 bra 	$L__BB0_3;
$L__BB0_17:
	mad.lo.s32 	%r39, %r2, %r1, %r3;
	cvta.to.global.u64 	%rd41, %rd9;
	mul.wide.s32 	%rd42, %r39, 4;
	add.s64 	%rd43, %rd41, %rd42;
	st.global.f32 	[%rd43], %f117;
$L__BB0_18:
	ret;

}


// ===== COMPILED SASS (sm_100) =====

	.target	sm_100

	.elftype	@"ET_EXEC"


//--------------------- .note.nv.tkinfo           --------------------------
	.section	.note.nv.tkinfo,"",@"SHT_NOTE"
	.sectionflags	@"SHF_NOTE_NV_TKINFO"
	.tkinfo
        /*0018*/ 	.word	0x00000002
        /*0030*/ 	.string	""
        /*0030*/ 	.string	"ptxas"
        /*0030*/ 	.string	"Cuda compilation tools, release 13.0, V13.0.88"
        /*0030*/ 	.string	"Build cuda_13.0.r13.0/compiler.36424714_0"
        /*0030*/ 	.string	"-arch sm_100 -m 64 "



//--------------------- .note.nv.cuinfo           --------------------------
	.section	.note.nv.cuinfo,"",@"SHT_NOTE"
	.sectionflags	@"SHF_NOTE_NV_CUINFO"
        /*0018*/ 	.short	0x0002
        /*001a*/ 	.short	0x0064
        /*001c*/ 	.short	0x0082
	.zero		2


//--------------------- .nv.info                  --------------------------
	.section	.nv.info,"",@"SHT_CUDA_INFO"
	.align	4


	//----- nvinfo : EIATTR_REGCOUNT
	.align		4
        /*0000*/ 	.byte	0x04, 0x2f
        /*0002*/ 	.short	(.L_1 - .L_0)
	.align		4
.L_0:
        /*0004*/ 	.word	index@(_Z7conv3x3PfS_S_ii)
        /*0008*/ 	.word	0x00000020


	//----- nvinfo : EIATTR_FRAME_SIZE
	.align		4
.L_1:
        /*000c*/ 	.byte	0x04, 0x11
        /*000e*/ 	.short	(.L_3 - .L_2)
	.align		4
.L_2:
        /*0010*/ 	.word	index@(_Z7conv3x3PfS_S_ii)
        /*0014*/ 	.word	0x00000000


	//----- nvinfo : EIATTR_MIN_STACK_SIZE
	.align		4
.L_3:
        /*0018*/ 	.byte	0x04, 0x12
        /*001a*/ 	.short	(.L_5 - .L_4)
	.align		4
.L_4:
        /*001c*/ 	.word	index@(_Z7conv3x3PfS_S_ii)
        /*0020*/ 	.word	0x00000000
.L_5:


//--------------------- .nv.compat                --------------------------
	.section	.nv.compat,"",@"SHT_CUDA_COMPAT_INFO"
	.align	4
        /*0000*/ 	.byte	0x02, 0x09, 0x00, 0x00, 0x02, 0x02, 0x01, 0x00, 0x02, 0x05, 0x05, 0x00, 0x03, 0x07, 0x01, 0x01
        /*0010*/ 	.byte	0x02, 0x03, 0x00, 0x00, 0x02, 0x06, 0x01, 0x00, 0x04, 0x0b, 0x08, 0x00, 0x09, 0x00, 0x00, 0x00
        /*0020*/ 	.byte	0x00, 0x00, 0x00, 0x00


//--------------------- .nv.info._Z7conv3x3PfS_S_ii --------------------------
	.section	.nv.info._Z7conv3x3PfS_S_ii,"",@"SHT_CUDA_INFO"
	.sectionflags	@""
	.align	4


	//----- nvinfo : EIATTR_CUDA_API_VERSION
	.align		4
        /*0000*/ 	.byte	0x04, 0x37
        /*0002*/ 	.short	(.L_7 - .L_6)
.L_6:
        /*0004*/ 	.word	0x00000082


	//----- nvinfo : EIATTR_KPARAM_INFO
	.align		4
.L_7:
        /*0008*/ 	.byte	0x04, 0x17
        /*000a*/ 	.short	(.L_9 - .L_8)
.L_8:
        /*000c*/ 	.word	0x00000000
        /*0010*/ 	.short	0x0004
        /*0012*/ 	.short	0x001c
        /*0014*/ 	.byte	0x00, 0xf0, 0x11, 0x00


	//----- nvinfo : EIATTR_KPARAM_INFO
	.align		4
.L_9:
        /*0018*/ 	.byte	0x04, 0x17
        /*001a*/ 	.short	(.L_11 - .L_10)
.L_10:
        /*001c*/ 	.word	0x00000000
        /*0020*/ 	.short	0x0003
        /*0022*/ 	.short	0x0018
        /*0024*/ 	.byte	0x00, 0xf0, 0x11, 0x00


	//----- nvinfo : EIATTR_KPARAM_INFO
	.align		4
.L_11:
        /*0028*/ 	.byte	0x04, 0x17
        /*002a*/ 	.short	(.L_13 - .L_12)
.L_12:
        /*002c*/ 	.word	0x00000000
        /*0030*/ 	.short	0x0002
        /*0032*/ 	.short	0x0010
        /*0034*/ 	.byte	0x00, 0xf5, 0x21, 0x00


	//----- nvinfo : EIATTR_KPARAM_INFO
	.align		4
.L_13:
        /*0038*/ 	.byte	0x04, 0x17
        /*003a*/ 	.short	(.L_15 - .L_14)
.L_14:
        /*003c*/ 	.word	0x00000000
        /*0040*/ 	.short	0x0001
        /*0042*/ 	.short	0x0008
        /*0044*/ 	.byte	0x00, 0xf5, 0x21, 0x00


	//----- nvinfo : EIATTR_KPARAM_INFO
	.align		4
.L_15:
        /*0048*/ 	.byte	0x04, 0x17
        /*004a*/ 	.short	(.L_17 - .L_16)
.L_16:
        /*004c*/ 	.word	0x00000000
        /*0050*/ 	.short	0x0000
        /*0052*/ 	.short	0x0000
        /*0054*/ 	.byte	0x00, 0xf5, 0x21, 0x00


	//----- nvinfo : EIATTR_SPARSE_MMA_MASK
	.align		4
.L_17:
        /*0058*/ 	.byte	0x03, 0x50
        /*005a*/ 	.short	0x0000


	//----- nvinfo : EIATTR_MAXREG_COUNT
	.align		4
        /*005c*/ 	.byte	0x03, 0x1b
        /*005e*/ 	.short	0x00ff


	//----- nvinfo : EIATTR_MERCURY_ISA_VERSION
	.align		4
        /*0060*/ 	.byte	0x03, 0x5f
        /*0062*/ 	.short	0x0101


	//----- nvinfo : EIATTR_VRC_CTA_INIT_COUNT
	.align		4
        /*0064*/ 	.byte	0x02, 0x4a
	.zero		1
	.zero		1


	//----- nvinfo : EIATTR_EXIT_INSTR_OFFSETS
	.align		4
        /*0068*/ 	.byte	0x04, 0x1c
        /*006a*/ 	.short	(.L_19 - .L_18)


	//   ....[0]....
.L_18:
        /*006c*/ 	.word	0x00000220


	//   ....[1]....
        /*0070*/ 	.word	0x00000e20


	//----- nvinfo : EIATTR_CBANK_PARAM_SIZE
	.align		4
.L_19:
        /*0074*/ 	.byte	0x03, 0x19
        /*0076*/ 	.short	0x0020


	//----- nvinfo : EIATTR_PARAM_CBANK
	.align		4
        /*0078*/ 	.byte	0x04, 0x0a
        /*007a*/ 	.short	(.L_21 - .L_20)
	.align		4
.L_20:
        /*007c*/ 	.word	index@(.nv.constant0._Z7conv3x3PfS_S_ii)
        /*0080*/ 	.short	0x0380
        /*0082*/ 	.short	0x0020


	//----- nvinfo : EIATTR_SW_WAR
	.align		4
.L_21:
        /*0084*/ 	.byte	0x04, 0x36
        /*0086*/ 	.short	(.L_23 - .L_22)
.L_22:
        /*0088*/ 	.word	0x00000008
.L_23:


//--------------------- .nv.callgraph             --------------------------
	.section	.nv.callgraph,"",@"SHT_CUDA_CALLGRAPH"
	.align	4
	.sectionentsize	8
	.align		4
        /*0000*/ 	.word	0x00000000
	.align		4
        /*0004*/ 	.word	0xffffffff
	.align		4
        /*0008*/ 	.word	0x00000000
	.align		4
        /*000c*/ 	.word	0xfffffffe
	.align		4
        /*0010*/ 	.word	0x00000000
	.align		4
        /*0014*/ 	.word	0xfffffffd
	.align		4
        /*0018*/ 	.word	0x00000000
	.align		4
        /*001c*/ 	.word	0xfffffffc


//--------------------- .text._Z7conv3x3PfS_S_ii  --------------------------
	.section	.text._Z7conv3x3PfS_S_ii,"ax",@progbits
	.align	128
        .global         _Z7conv3x3PfS_S_ii
        .type           _Z7conv3x3PfS_S_ii,@function
        .size           _Z7conv3x3PfS_S_ii,(.L_x_8 - _Z7conv3x3PfS_S_ii)
        .other          _Z7conv3x3PfS_S_ii,@"STO_CUDA_ENTRY STV_DEFAULT"
_Z7conv3x3PfS_S_ii:
.text._Z7conv3x3PfS_S_ii:
[----:B------:R-:W-:Y:S08]  /*0000*/  LDC R1, c[0x0][0x37c] ;  /* 0x0000df00ff017b82 */ /* 0x000ff00000000800 */
[----:B------:R-:W0:Y:S01]  /*0010*/  LDC.64 R8, c[0x0][0x398] ;  /* 0x0000e600ff087b82 */ /* 0x000e220000000a00 */
[----:B------:R-:W1:Y:S01]  /*0020*/  S2R R5, SR_TID.X ;  /* 0x0000000000057919 */ /* 0x000e620000002100 */
[----:B0-----:R-:W-:-:S05]  /*0030*/  IADD3 R8, PT, PT, R8, -R9, RZ ;  /* 0x8000000908087210 */ /* 0x001fca0007ffe0ff */
[----:B------:R-:W-:Y:S01]  /*0040*/  VIADD R0, R8, 0x1 ;  /* 0x0000000108007836 */ /* 0x000fe20000000000 */
[----:B-1----:R-:W-:-:S04]  /*0050*/  IABS R10, R5 ;  /* 0x00000005000a7213 */ /* 0x002fc80000000000 */
[-C--:B------:R-:W-:Y:S02]  /*0060*/  IABS R11, R0.reuse ;  /* 0x00000000000b7213 */ /* 0x080fe40000000000 */
[----:B------:R-:W-:Y:S02]  /*0070*/  IABS R12, R0 ;  /* 0x00000000000c7213 */ /* 0x000fe40000000000 */
[----:B------:R-:W0:Y:S08]  /*0080*/  I2F.RP R4, R11 ;  /* 0x0000000b00047306 */ /* 0x000e300000209400 */
[----:B0-----:R-:W0:Y:S02]  /*0090*/  MUFU.RCP R4, R4 ;  /* 0x0000000400047308 */ /* 0x001e240000001000 */
[----:B0-----:R-:W-:-:S02]  /*00a0*/  IADD3 R2, PT, PT, R4, 0xffffffe, RZ ;  /* 0x0ffffffe04027810 */ /* 0x001fc40007ffe0ff */
[----:B------:R-:W-:-:S04]  /*00b0*/  IADD3 R4, PT, PT, RZ, -R12, RZ ;  /* 0x8000000cff047210 */ /* 0x000fc80007ffe0ff */
[----:B------:R0:W1:Y:S02]  /*00c0*/  F2I.FTZ.U32.TRUNC.NTZ R3, R2 ;  /* 0x0000000200037305 */ /* 0x000064000021f000 */
[----:B0-----:R-:W-:Y:S02]  /*00d0*/  IMAD.MOV.U32 R2, RZ, RZ, RZ ;  /* 0x000000ffff027224 */ /* 0x001fe400078e00ff */
[----:B-1----:R-:W-:-:S04]  /*00e0*/  IMAD.MOV R6, RZ, RZ, -R3 ;  /* 0x000000ffff067224 */ /* 0x002fc800078e0a03 */
[----:B------:R-:W-:Y:S01]  /*00f0*/  IMAD R7, R6, R11, RZ ;  /* 0x0000000b06077224 */ /* 0x000fe200078e02ff */
[----:B------:R-:W-:-:S03]  /*0100*/  MOV R6, R10 ;  /* 0x0000000a00067202 */ /* 0x000fc60000000f00 */
[----:B------:R-:W-:-:S06]  /*0110*/  IMAD.HI.U32 R3, R3, R7, R2 ;  /* 0x0000000703037227 */ /* 0x000fcc00078e0002 */
[----:B------:R-:W-:-:S04]  /*0120*/  IMAD.HI.U32 R7, R3, R6, RZ ;  /* 0x0000000603077227 */ /* 0x000fc800078e00ff */
[----:B------:R-:W-:-:S05]  /*0130*/  IMAD R2, R7, R4, R6 ;  /* 0x0000000407027224 */ /* 0x000fca00078e0206 */
[----:B------:R-:W-:-:S13]  /*0140*/  ISETP.GT.U32.AND P2, PT, R11, R2, PT ;  /* 0x000000020b00720c */ /* 0x000fda0003f44070 */
[----:B------:R-:W-:Y:S01]  /*0150*/  @!P2 IMAD.IADD R2, R2, 0x1, -R11 ;  /* 0x000000010202a824 */ /* 0x000fe200078e0a0b */
[----:B------:R-:W-:Y:S02]  /*0160*/  @!P2 IADD3 R7, PT, PT, R7, 0x1, RZ ;  /* 0x000000010707a810 */ /* 0x000fe40007ffe0ff */
[----:B------:R-:W-:Y:S02]  /*0170*/  ISETP.NE.AND P2, PT, R0, RZ, PT ;  /* 0x000000ff0000720c */ /* 0x000fe40003f45270 */
[----:B------:R-:W-:Y:S02]  /*0180*/  ISETP.GE.U32.AND P0, PT, R2, R11, PT ;  /* 0x0000000b0200720c */ /* 0x000fe40003f06070 */
[----:B------:R-:W-:-:S04]  /*0190*/  LOP3.LUT R2, R5, R0, RZ, 0x3c, !PT ;  /* 0x0000000005027212 */ /* 0x000fc800078e3cff */
[----:B------:R-:W-:-:S07]  /*01a0*/  ISETP.GE.AND P1, PT, R2, RZ, PT ;  /* 0x000000ff0200720c */ /* 0x000fce0003f26270 */
[----:B------:R-:W-:-:S06]  /*01b0*/  @P0 VIADD R7, R7, 0x1 ;  /* 0x0000000107070836 */ /* 0x000fcc0000000000 */
[----:B------:R-:W-:Y:S02]  /*01c0*/  @!P1 IADD3 R7, PT, PT, -R7, RZ, RZ ;  /* 0x000000ff07079210 */ /* 0x000fe40007ffe1ff */
[----:B------:R-:W-:-:S05]  /*01d0*/  @!P2 LOP3.LUT R7, RZ, R0, RZ, 0x33, !PT ;  /* 0x00000000ff07a212 */ /* 0x000fca00078e33ff */
[----:B------:R-:W-:-:S05]  /*01e0*/  IMAD R6, R8, R7, R7 ;  /* 0x0000000708067224 */ /* 0x000fca00078e0207 */
[----:B------:R-:W-:-:S04]  /*01f0*/  IADD3 R6, PT, PT, -R6, R5, RZ ;  /* 0x0000000506067210 */ /* 0x000fc80007ffe1ff */
[----:B------:R-:W-:-:S04]  /*0200*/  VIMNMX R3, PT, PT, R7, R6, !PT ;  /* 0x0000000607037248 */ /* 0x000fc80007fe0100 */
[----:B------:R-:W-:-:S13]  /*0210*/  ISETP.GT.AND P0, PT, R3, R8, PT ;  /* 0x000000080300720c */ /* 0x000fda0003f04270 */
[----:B------:R-:W-:Y:S05]  /*0220*/  @P0 EXIT ;  /* 0x000000000000094d */ /* 0x000fea0003800000 */
[----:B------:R-:W-:Y:S01]  /*0230*/  ISETP.GE.AND P0, PT, R9, 0x1, PT ;  /* 0x000000010900780c */ /* 0x000fe20003f06270 */
[----:B------:R-:W0:Y:S01]  /*0240*/  LDCU.64 UR10, c[0x0][0x358] ;  /* 0x00006b00ff0a77ac */ /* 0x000e220008000a00 */
[----:B------:R-:W-:-:S11]  /*0250*/  IMAD.MOV.U32 R14, RZ, RZ, RZ ;  /* 0x000000ffff0e7224 */ /* 0x000fd600078e00ff */
[----:B------:R-:W-:Y:S05]  /*0260*/  @!P0 BRA `(.L_x_0) ;  /* 0x0000000800dc8947 */ /* 0x000fea0003800000 */
[----:B------:R-:W1:Y:S01]  /*0270*/  LDCU.64 UR6, c[0x0][0x380] ;  /* 0x00007000ff0677ac */ /* 0x000e620008000a00 */
[C---:B------:R-:W-:Y:S01]  /*0280*/  LOP3.LUT R8, R9.reuse, 0x7ffffff0, RZ, 0xc0, !PT ;  /* 0x7ffffff009087812 */ /* 0x040fe200078ec0ff */
[----:B------:R-:W-:Y:S01]  /*0290*/  HFMA2 R14, -RZ, RZ, 0, 0 ;  /* 0x00000000ff0e7431 */ /* 0x000fe200000001ff */
[C---:B------:R-:W-:Y:S01]  /*02a0*/  LOP3.LUT R17, R9.reuse, 0xf, RZ, 0xc0, !PT ;  /* 0x0000000f09117812 */ /* 0x040fe200078ec0ff */
[----:B------:R-:W-:Y:S01]  /*02b0*/  UMOV UR4, URZ ;  /* 0x000000ff00047c82 */ /* 0x000fe20008000000 */
[C---:B------:R-:W-:Y:S02]  /*02c0*/  LOP3.LUT R18, R9.reuse, 0x7, RZ, 0xc0, !PT ;  /* 0x0000000709127812 */ /* 0x040fe400078ec0ff */
[----:B------:R-:W-:Y:S02]  /*02d0*/  LOP3.LUT R9, R9, 0x3, RZ, 0xc0, !PT ;  /* 0x0000000309097812 */ /* 0x000fe400078ec0ff */
[----:B------:R-:W-:Y:S01]  /*02e0*/  IADD3 R10, PT, PT, -R8, RZ, RZ ;  /* 0x000000ff080a7210 */ /* 0x000fe20007ffe1ff */
[----:B-1----:R-:W-:-:S04]  /*02f0*/  UIADD3 UR5, UP0, UPT, UR6, 0x20, URZ ;  /* 0x0000002006057890 */ /* 0x002fc8000ff1e0ff */
[----:B------:R-:W-:-:S12]  /*0300*/  UIADD3.X UR8, UPT, UPT, URZ, UR7, URZ, UP0, !UPT ;  /* 0x00000007ff087290 */ /* 0x000fd800087fe4ff */
.L_x_6:
[----:B------:R-:W1:Y:S01]  /*0310*/  LDCU.64 UR6, c[0x0][0x398] ;  /* 0x00007300ff0677ac */ /* 0x000e620008000a00 */
[----:B------:R-:W-:Y:S01]  /*0320*/  VIADD R11, R7, UR4 ;  /* 0x00000004070b7c36 */ /* 0x000fe20008000000 */
[----:B------:R-:W-:Y:S01]  /*0330*/  MOV R16, RZ ;  /* 0x000000ff00107202 */ /* 0x000fe20000000f00 */
[----:B-1----:R-:W-:Y:S02]  /*0340*/  UISETP.GE.U32.AND UP1, UPT, UR7, 0x10, UPT ;  /* 0x000000100700788c */ /* 0x002fe4000bf26070 */
[----:B------:R-:W-:Y:S01]  /*0350*/  IMAD R11, R11, UR6, R6 ;  /* 0x000000060b0b7c24 */ /* 0x000fe2000f8e0206 */
[----:B------:R-:W-:Y:S02]  /*0360*/  UIMAD UR12, UR4, UR7, URZ ;  /* 0x00000007040c72a4 */ /* 0x000fe4000f8e02ff */
[----:B------:R-:W-:-:S04]  /*0370*/  UIADD3 UR4, UPT, UPT, UR4, 0x1, URZ ;  /* 0x0000000104047890 */ /* 0x000fc8000fffe0ff */
[----:B------:R-:W-:Y:S01]  /*0380*/  UISETP.NE.AND UP0, UPT, UR4, UR7, UPT ;  /* 0x000000070400728c */ /* 0x000fe2000bf05270 */
[----:B------:R-:W-:Y:S10]  /*0390*/  BRA.U !UP1, `(.L_x_1) ;  /* 0x0000000509107547 */ /* 0x000ff4000b800000 */
[----:B------:R-:W1:Y:S01]  /*03a0*/  LDCU.64 UR6, c[0x0][0x388] ;  /* 0x00007100ff0677ac */ /* 0x000e620008000a00 */
[----:B------:R-:W-:Y:S01]  /*03b0*/  MOV R12, R11 ;  /* 0x0000000b000c7202 */ /* 0x000fe20000000f00 */
[----:B------:R-:W-:Y:S01]  /*03c0*/  IMAD.MOV.U32 R13, RZ, RZ, R10 ;  /* 0x000000ffff0d7224 */ /* 0x000fe200078e000a */
[----:B-1----:R-:W-:-:S04]  /*03d0*/  UIMAD.WIDE.U32 UR6, UR12, 0x4, UR6 ;  /* 0x000000040c0678a5 */ /* 0x002fc8000f8e0006 */
[----:B------:R-:W-:-:S04]  /*03e0*/  UIADD3 UR9, UP1, UPT, UR6, 0x20, URZ ;  /* 0x0000002006097890 */ /* 0x000fc8000ff3e0ff */
[----:B------:R-:W-:Y:S02]  /*03f0*/  UIADD3.X UR6, UPT, UPT, URZ, UR7, URZ, UP1, !UPT ;  /* 0x00000007ff067290 */ /* 0x000fe40008ffe4ff */
[----:B------:R-:W-:-:S04]  /*0400*/  MOV R15, UR9 ;  /* 0x00000009000f7c02 */ /* 0x000fc80008000f00 */
[----:B------:R-:W-:-:S07]  /*0410*/  MOV R16, UR6 ;  /* 0x0000000600107c02 */ /* 0x000fce0008000f00 */
.L_x_2:
[----:B------:R-:W-:Y:S01]  /*0420*/  MOV R5, UR8 ;  /* 0x0000000800057c02 */ /* 0x000fe20008000f00 */
[----:B------:R-:W-:Y:S01]  /*0430*/  IMAD.U32 R4, RZ, RZ, UR5 ;  /* 0x00000005ff047e24 */ /* 0x000fe2000f8e00ff */
[----:B------:R-:W-:Y:S01]  /*0440*/  MOV R2, R15 ;  /* 0x0000000f00027202 */ /* 0x000fe20000000f00 */
[----:B------:R-:W-:Y:S02]  /*0450*/  IMAD.MOV.U32 R3, RZ, RZ, R16 ;  /* 0x000000ffff037224 */ /* 0x000fe400078e0010 */
[----:B------:R-:W-:-:S03]  /*0460*/  IMAD.WIDE R4, R12, 0x4, R4 ;  /* 0x000000040c047825 */ /* 0x000fc600078e0204 */
[----:B0-----:R-:W2:Y:S04]  /*0470*/  LDG.E R24, desc[UR10][R2.64+-0x20] ;  /* 0xffffe00a02187981 */ /* 0x001ea8000c1e1900 */
[----:B------:R-:W2:Y:S04]  /*0480*/  LDG.E R15, desc[UR10][R4.64+-0x20] ;  /* 0xffffe00a040f7981 */ /* 0x000ea8000c1e1900 */
[----:B------:R-:W3:Y:S04]  /*0490*/  LDG.E R25, desc[UR10][R2.64+-0x1c] ;  /* 0xffffe40a02197981 */ /* 0x000ee8000c1e1900 */
[----:B------:R-:W3:Y:S04]  /*04a0*/  LDG.E R26, desc[UR10][R4.64+-0x1c] ;  /* 0xffffe40a041a7981 */ /* 0x000ee8000c1e1900 */
[----:B------:R-:W4:Y:S04]  /*04b0*/  LDG.E R22, desc[UR10][R2.64+-0x18] ;  /* 0xffffe80a02167981 */ /* 0x000f28000c1e1900 */
[----:B------:R-:W4:Y:S04]  /*04c0*/  LDG.E R23, desc[UR10][R4.64+-0x18] ;  /* 0xffffe80a04177981 */ /* 0x000f28000c1e1900 */
[----:B------:R-:W5:Y:S04]  /*04d0*/  LDG.E R20, desc[UR10][R2.64+-0x14] ;  /* 0xffffec0a02147981 */ /* 0x000f68000c1e1900 */
[----:B------:R-:W5:Y:S04]  /*04e0*/  LDG.E R21, desc[UR10][R4.64+-0x14] ;  /* 0xffffec0a04157981 */ /* 0x000f68000c1e1900 */
[----:B------:R-:W5:Y:S04]  /*04f0*/  LDG.E R16, desc[UR10][R2.64+-0x10] ;  /* 0xfffff00a02107981 */ /* 0x000f68000c1e1900 */
[----:B------:R-:W5:Y:S04]  /*0500*/  LDG.E R19, desc[UR10][R4.64+-0x10] ;  /* 0xfffff00a04137981 */ /* 0x000f68000c1e1900 */
[----:B------:R-:W5:Y:S01]  /*0510*/  LDG.E R27, desc[UR10][R2.64+0x1c] ;  /* 0x00001c0a021b7981 */ /* 0x000f62000c1e1900 */
[----:B--2---:R-:W-:-:S03]  /*0520*/  FFMA R15, R15, R24, R14 ;  /* 0x000000180f0f7223 */ /* 0x004fc6000000000e */
[----:B------:R-:W2:Y:S04]  /*0530*/  LDG.E R14, desc[UR10][R2.64+-0xc] ;  /* 0xfffff40a020e7981 */ /* 0x000ea8000c1e1900 */
[----:B------:R-:W2:Y:S01]  /*0540*/  LDG.E R24, desc[UR10][R2.64] ;  /* 0x0000000a02187981 */ /* 0x000ea2000c1e1900 */
[----:B---3--:R-:W-:-:S03]  /*0550*/  FFMA R26, R26, R25, R15 ;  /* 0x000000191a1a7223 */ /* 0x008fc6000000000f */
[----:B------:R-:W2:Y:S04]  /*0560*/  LDG.E R15, desc[UR10][R4.64+-0xc] ;  /* 0xfffff40a040f7981 */ /* 0x000ea8000c1e1900 */
[----:B------:R-:W3:Y:S01]  /*0570*/  LDG.E R25, desc[UR10][R4.64] ;  /* 0x0000000a04197981 */ /* 0x000ee2000c1e1900 */
[----:B----4-:R-:W-:-:S03]  /*0580*/  FFMA R26, R23, R22, R26 ;  /* 0x00000016171a7223 */ /* 0x010fc6000000001a */
[----:B------:R-:W4:Y:S04]  /*0590*/  LDG.E R22, desc[UR10][R2.64+-0x8] ;  /* 0xfffff80a02167981 */ /* 0x000f28000c1e1900 */
[----:B------:R-:W4:Y:S01]  /*05a0*/  LDG.E R23, desc[UR10][R4.64+-0x8] ;  /* 0xfffff80a04177981 */ /* 0x000f22000c1e1900 */
[----:B-----5:R-:W-:-:S03]  /*05b0*/  FFMA R26, R21, R20, R26 ;  /* 0x00000014151a7223 */ /* 0x020fc6000000001a */
[----:B------:R-:W5:Y:S04]  /*05c0*/  LDG.E R20, desc[UR10][R2.64+-0x4] ;  /* 0xfffffc0a02147981 */ /* 0x000f68000c1e1900 */
[----:B------:R-:W5:Y:S01]  /*05d0*/  LDG.E R21, desc[UR10][R4.64+-0x4] ;  /* 0xfffffc0a04157981 */ /* 0x000f62000c1e1900 */
[----:B------:R-:W-:-:S03]  /*05e0*/  FFMA R26, R19, R16, R26 ;  /* 0x00000010131a7223 */ /* 0x000fc6000000001a */
[----:B------:R-:W3:Y:S04]  /*05f0*/  LDG.E R19, desc[UR10][R2.64+0x4] ;  /* 0x0000040a02137981 */ /* 0x000ee8000c1e1900 */
[----:B------:R-:W3:Y:S01]  /*0600*/  LDG.E R16, desc[UR10][R4.64+0x4] ;  /* 0x0000040a04107981 */ /* 0x000ee2000c1e1900 */
[----:B--2---:R-:W-:-:S03]  /*0610*/  FFMA R14, R15, R14, R26 ;  /* 0x0000000e0f0e7223 */ /* 0x004fc6000000001a */
[----:B------:R-:W2:Y:S04]  /*0620*/  LDG.E R15, desc[UR10][R2.64+0x8] ;  /* 0x0000080a020f7981 */ /* 0x000ea8000c1e1900 */
[----:B------:R-:W2:Y:S01]  /*0630*/  LDG.E R26, desc[UR10][R4.64+0x1c] ;  /* 0x00001c0a041a7981 */ /* 0x000ea2000c1e1900 */
[----:B----4-:R-:W-:-:S03]  /*0640*/  FFMA R22, R23, R22, R14 ;  /* 0x0000001617167223 */ /* 0x010fc6000000000e */
[----:B------:R-:W2:Y:S04]  /*0650*/  LDG.E R14, desc[UR10][R4.64+0x8] ;  /* 0x0000080a040e7981 */ /* 0x000ea8000c1e1900 */
[----:B------:R-:W4:Y:S01]  /*0660*/  LDG.E R23, desc[UR10][R4.64+0x10] ;  /* 0x0000100a04177981 */ /* 0x000f22000c1e1900 */
[----:B-----5:R-:W-:-:S03]  /*0670*/  FFMA R22, R21, R20, R22 ;  /* 0x0000001415167223 */ /* 0x020fc60000000016 */
[----:B------:R-:W5:Y:S01]  /*0680*/  LDG.E R21, desc[UR10][R2.64+0xc] ;  /* 0x00000c0a02157981 */ /* 0x000f62000c1e1900 */
[----:B---3--:R-:W-:-:S03]  /*0690*/  FFMA R25, R25, R24, R22 ;  /* 0x0000001819197223 */ /* 0x008fc60000000016 */
[----:B------:R-:W5:Y:S04]  /*06a0*/  LDG.E R20, desc[UR10][R4.64+0xc] ;  /* 0x00000c0a04147981 */ /* 0x000f68000c1e1900 */
[----:B------:R-:W4:Y:S01]  /*06b0*/  LDG.E R22, desc[UR10][R2.64+0x10] ;  /* 0x0000100a02167981 */ /* 0x000f22000c1e1900 */
[----:B------:R-:W-:-:S03]  /*06c0*/  FFMA R29, R16, R19, R25 ;  /* 0x00000013101d7223 */ /* 0x000fc60000000019 */
[----:B------:R-:W3:Y:S04]  /*06d0*/  LDG.E R25, desc[UR10][R2.64+0x14] ;  /* 0x0000140a02197981 */ /* 0x000ee8000c1e1900 */
[----:B------:R-:W3:Y:S04]  /*06e0*/  LDG.E R24, desc[UR10][R4.64+0x14] ;  /* 0x0000140a04187981 */ /* 0x000ee8000c1e1900 */
[----:B------:R-:W3:Y:S04]  /*06f0*/  LDG.E R16, desc[UR10][R2.64+0x18] ;  /* 0x0000180a02107981 */ /* 0x000ee8000c1e1900 */
[----:B------:R-:W3:Y:S01]  /*0700*/  LDG.E R19, desc[UR10][R4.64+0x18] ;  /* 0x0000180a04137981 */ /* 0x000ee2000c1e1900 */
[----:B------:R-:W-:-:S04]  /*0710*/  IADD3 R13, PT, PT, R13, 0x10, RZ ;  /* 0x000000100d0d7810 */ /* 0x000fc80007ffe0ff */
[----:B------:R-:W-:Y:S01]  /*0720*/  ISETP.NE.AND P0, PT, R13, RZ, PT ;  /* 0x000000ff0d00720c */ /* 0x000fe20003f05270 */
[----:B------:R-:W-:Y:S02]  /*0730*/  VIADD R12, R12, 0x10 ;  /* 0x000000100c0c7836 */ /* 0x000fe40000000000 */
[----:B--2---:R-:W-:-:S04]  /*0740*/  FFMA R15, R14, R15, R29 ;  /* 0x0000000f0e0f7223 */ /* 0x004fc8000000001d */
[----:B-----5:R-:W-:-:S04]  /*0750*/  FFMA R20, R20, R21, R15 ;  /* 0x0000001514147223 */ /* 0x020fc8000000000f */
[----:B----4-:R-:W-:Y:S01]  /*0760*/  FFMA R23, R23, R22, R20 ;  /* 0x0000001617177223 */ /* 0x010fe20000000014 */
[----:B------:R-:W-:-:S03]  /*0770*/  IADD3 R15, P1, PT, R2, 0x40, RZ ;  /* 0x00000040020f7810 */ /* 0x000fc60007f3e0ff */
[----:B---3--:R-:W-:-:S04]  /*0780*/  FFMA R24, R24, R25, R23 ;  /* 0x0000001918187223 */ /* 0x008fc80000000017 */
[----:B------:R-:W-:Y:S01]  /*0790*/  FFMA R19, R19, R16, R24 ;  /* 0x0000001013137223 */ /* 0x000fe20000000018 */
[----:B------:R-:W-:-:S03]  /*07a0*/  IADD3.X R16, PT, PT, RZ, R3, RZ, P1, !PT ;  /* 0x00000003ff107210 */ /* 0x000fc60000ffe4ff */
[----:B------:R-:W-:Y:S01]  /*07b0*/  FFMA R14, R26, R27, R19 ;  /* 0x0000001b1a0e7223 */ /* 0x000fe20000000013 */
[----:B------:R-:W-:Y:S06]  /*07c0*/  @P0 BRA `(.L_x_2) ;  /* 0xfffffffc00140947 */ /* 0x000fec000383ffff */
[----:B------:R-:W-:-:S07]  /*07d0*/  MOV R16, R8 ;  /* 0x0000000800107202 */ /* 0x000fce0000000f00 */
.L_x_1:
[----:B------:R-:W-:-:S13]  /*07e0*/  ISETP.NE.AND P0, PT, R17, RZ, PT ;  /* 0x000000ff1100720c */ /* 0x000fda0003f05270 */
[----:B------:R-:W-:Y:S05]  /*07f0*/  @!P0 BRA `(.L_x_3) ;  /* 0x0000000400748947 */ /* 0x000fea0003800000 */
[----:B------:R-:W-:Y:S02]  /*0800*/  IADD3 R2, PT, PT, R17, -0x1, RZ ;  /* 0xffffffff11027810 */ /* 0x000fe40007ffe0ff */
[----:B------:R-:W-:Y:S02]  /*0810*/  ISETP.NE.AND P0, PT, R18, RZ, PT ;  /* 0x000000ff1200720c */ /* 0x000fe40003f05270 */
[----:B------:R-:W-:-:S13]  /*0820*/  ISETP.GE.U32.AND P1, PT, R2, 0x7, PT ;  /* 0x000000070200780c */ /* 0x000fda0003f26070 */
[----:B------:R-:W-:Y:S05]  /*0830*/  @!P1 BRA `(.L_x_4) ;  /* 0x0000000000909947 */ /* 0x000fea0003800000 */
[----:B------:R-:W1:Y:S01]  /*0840*/  LDC.64 R12, c[0x0][0x388] ;  /* 0x0000e200ff0c7b82 */ /* 0x000e620000000a00 */
[----:B------:R-:W-:Y:S01]  /*0850*/  IADD3 R5, PT, PT, R11, R16, RZ ;  /* 0x000000100b057210 */ /* 0x000fe20007ffe0ff */
[----:B------:R-:W-:-:S06]  /*0860*/  VIADD R15, R16, UR12 ;  /* 0x0000000c100f7c36 */ /* 0x000fcc0008000000 */
[----:B------:R-:W2:Y:S01]  /*0870*/  LDC.64 R2, c[0x0][0x380] ;  /* 0x0000e000ff027b82 */ /* 0x000ea20000000a00 */
[----:B-1----:R-:W-:-:S05]  /*0880*/  IMAD.WIDE.U32 R12, R15, 0x4, R12 ;  /* 0x000000040f0c7825 */ /* 0x002fca00078e000c */
[----:B0-----:R-:W3:Y:S01]  /*0890*/  LDG.E R23, desc[UR10][R12.64] ;  /* 0x0000000a0c177981 */ /* 0x001ee2000c1e1900 */
[----:B--2---:R-:W-:Y:S02]  /*08a0*/  IMAD.WIDE R2, R5, 0x4, R2 ;  /* 0x0000000405027825 */ /* 0x004fe400078e0202 */
[----:B------:R-:W0:Y:S03]  /*08b0*/  LDC.64 R4, c[0x0][0x388] ;  /* 0x0000e200ff047b82 */ /* 0x000e260000000a00 */
[----:B------:R-:W3:Y:S01]  /*08c0*/  LDG.E R21, desc[UR10][R2.64] ;  /* 0x0000000a02157981 */ /* 0x000ee2000c1e1900 */
[----:B------:R-:W-:-:S03]  /*08d0*/  IADD3 R15, P1, PT, R16, UR12, RZ ;  /* 0x0000000c100f7c10 */ /* 0x000fc6000ff3e0ff */
[----:B------:R-:W2:Y:S01]  /*08e0*/  LDG.E R19, desc[UR10][R2.64+0x8] ;  /* 0x0000080a02137981 */ /* 0x000ea2000c1e1900 */
[----:B------:R-:W-:-:S03]  /*08f0*/  IADD3.X R20, PT, PT, RZ, RZ, RZ, P1, !PT ;  /* 0x000000ffff147210 */ /* 0x000fc60000ffe4ff */
[----:B------:R-:W4:Y:S04]  /*0900*/  LDG.E R12, desc[UR10][R2.64+0xc] ;  /* 0x00000c0a020c7981 */ /* 0x000f28000c1e1900 */
[----:B------:R-:W5:Y:S01]  /*0910*/  LDG.E R25, desc[UR10][R2.64+0x1c] ;  /* 0x00001c0a02197981 */ /* 0x000f62000c1e1900 */
[----:B0-----:R-:W-:-:S04]  /*0920*/  LEA R4, P1, R15, R4, 0x2 ;  /* 0x000000040f047211 */ /* 0x001fc800078210ff */
[----:B------:R-:W-:Y:S02]  /*0930*/  LEA.HI.X R5, R15, R5, R20, 0x2, P1 ;  /* 0x000000050f057211 */ /* 0x000fe400008f1414 */
[----:B------:R-:W2:Y:S04]  /*0940*/  LDG.E R15, desc[UR10][R2.64+0x4] ;  /* 0x0000040a020f7981 */ /* 0x000ea8000c1e1900 */
[----:B------:R-:W2:Y:S04]  /*0950*/  LDG.E R20, desc[UR10][R4.64+0x4] ;  /* 0x0000040a04147981 */ /* 0x000ea8000c1e1900 */
[----:B------:R-:W4:Y:S04]  /*0960*/  LDG.E R22, desc[UR10][R4.64+0x8] ;  /* 0x0000080a04167981 */ /* 0x000f28000c1e1900 */
[----:B------:R-:W5:Y:S04]  /*0970*/  LDG.E R13, desc[UR10][R4.64+0xc] ;  /* 0x00000c0a040d7981 */ /* 0x000f68000c1e1900 */
[----:B------:R-:W5:Y:S04]  /*0980*/  LDG.E R24, desc[UR10][R4.64+0x10] ;  /* 0x0000100a04187981 */ /* 0x000f68000c1e1900 */
[----:B------:R-:W5:Y:S04]  /*0990*/  LDG.E R26, desc[UR10][R4.64+0x14] ;  /* 0x0000140a041a7981 */ /* 0x000f68000c1e1900 */
[----:B------:R-:W5:Y:S04]  /*09a0*/  LDG.E R27, desc[UR10][R4.64+0x18] ;  /* 0x0000180a041b7981 */ /* 0x000f68000c1e1900 */
[----:B------:R-:W5:Y:S01]  /*09b0*/  LDG.E R28, desc[UR10][R4.64+0x1c] ;  /* 0x00001c0a041c7981 */ /* 0x000f62000c1e1900 */
[----:B---3--:R-:W-:-:S03]  /*09c0*/  FFMA R29, R21, R23, R14 ;  /* 0x00000017151d7223 */ /* 0x008fc6000000000e */
[----:B------:R-:W3:Y:S04]  /*09d0*/  LDG.E R23, desc[UR10][R2.64+0x10] ;  /* 0x0000100a02177981 */ /* 0x000ee8000c1e1900 */
[----:B------:R-:W3:Y:S04]  /*09e0*/  LDG.E R21, desc[UR10][R2.64+0x14] ;  /* 0x0000140a02157981 */ /* 0x000ee8000c1e1900 */
[----:B------:R-:W3:Y:S01]  /*09f0*/  LDG.E R14, desc[UR10][R2.64+0x18] ;  /* 0x0000180a020e7981 */ /* 0x000ee2000c1e1900 */
[----:B--2---:R-:W-:-:S04]  /*0a00*/  FFMA R20, R15, R20, R29 ;  /* 0x000000140f147223 */ /* 0x004fc8000000001d */
[----:B----4-:R-:W-:-:S04]  /*0a10*/  FFMA R19, R19, R22, R20 ;  /* 0x0000001613137223 */ /* 0x010fc80000000014 */
[----:B-----5:R-:W-:Y:S01]  /*0a20*/  FFMA R12, R12, R13, R19 ;  /* 0x0000000d0c0c7223 */ /* 0x020fe20000000013 */
[----:B------:R-:W-:-:S03]  /*0a30*/  VIADD R16, R16, 0x8 ;  /* 0x0000000810107836 */ /* 0x000fc60000000000 */
[----:B---3--:R-:W-:-:S04]  /*0a40*/  FFMA R12, R23, R24, R12 ;  /* 0x00000018170c7223 */ /* 0x008fc8000000000c */
[----:B------:R-:W-:-:S04]  /*0a50*/  FFMA R21, R21, R26, R12 ;  /* 0x0000001a15157223 */ /* 0x000fc8000000000c */
[----:B------:R-:W-:-:S04]  /*0a60*/  FFMA R14, R14, R27, R21 ;  /* 0x0000001b0e0e7223 */ /* 0x000fc80000000015 */
[----:B------:R-:W-:-:S07]  /*0a70*/  FFMA R14, R25, R28, R14 ;  /* 0x0000001c190e7223 */ /* 0x000fce000000000e */
.L_x_4:
[----:B------:R-:W-:Y:S05]  /*0a80*/  @!P0 BRA `(.L_x_3) ;  /* 0x0000000000d08947 */ /* 0x000fea0003800000 */
[----:B------:R-:W-:Y:S02]  /*0a90*/  IADD3 R2, PT, PT, R18, -0x1, RZ ;  /* 0xffffffff12027810 */ /* 0x000fe40007ffe0ff */
[----:B------:R-:W-:Y:S02]  /*0aa0*/  ISETP.NE.AND P0, PT, R9, RZ, PT ;  /* 0x000000ff0900720c */ /* 0x000fe40003f05270 */
[----:B------:R-:W-:-:S13]  /*0ab0*/  ISETP.GE.U32.AND P1, PT, R2, 0x3, PT ;  /* 0x000000030200780c */ /* 0x000fda0003f26070 */
[----:B------:R-:W-:Y:S05]  /*0ac0*/  @!P1 BRA `(.L_x_5) ;  /* 0x0000000000609947 */ /* 0x000fea0003800000 */
[----:B------:R-:W1:Y:S01]  /*0ad0*/  LDC.64 R4, c[0x0][0x388] ;  /* 0x0000e200ff047b82 */ /* 0x000e620000000a00 */
[C---:B------:R-:W-:Y:S01]  /*0ae0*/  IADD3 R19, PT, PT, R16.reuse, UR12, RZ ;  /* 0x0000000c10137c10 */ /* 0x040fe2000fffe0ff */
[----:B------:R-:W-:Y:S01]  /*0af0*/  IMAD.IADD R15, R11, 0x1, R16 ;  /* 0x000000010b0f7824 */ /* 0x000fe200078e0210 */
[----:B------:R-:W-:-:S05]  /*0b00*/  IADD3 R20, P1, PT, R16, UR12, RZ ;  /* 0x0000000c10147c10 */ /* 0x000fca000ff3e0ff */
[----:B------:R-:W2:Y:S08]  /*0b10*/  LDC.64 R2, c[0x0][0x388] ;  /* 0x0000e200ff027b82 */ /* 0x000eb00000000a00 */
[----:B------:R-:W3:Y:S01]  /*0b20*/  LDC.64 R12, c[0x0][0x380] ;  /* 0x0000e000ff0c7b82 */ /* 0x000ee20000000a00 */
[----:B-1----:R-:W-:Y:S01]  /*0b30*/  IMAD.WIDE.U32 R4, R19, 0x4, R4 ;  /* 0x0000000413047825 */ /* 0x002fe200078e0004 */
[----:B------:R-:W-:-:S05]  /*0b40*/  IADD3.X R19, PT, PT, RZ, RZ, RZ, P1, !PT ;  /* 0x000000ffff137210 */ /* 0x000fca0000ffe4ff */
[----:B0-----:R-:W4:Y:S01]  /*0b50*/  LDG.E R4, desc[UR10][R4.64] ;  /* 0x0000000a04047981 */ /* 0x001f22000c1e1900 */
[----:B--2---:R-:W-:-:S04]  /*0b60*/  LEA R2, P1, R20, R2, 0x2 ;  /* 0x0000000214027211 */ /* 0x004fc800078210ff */
[----:B------:R-:W-:Y:S01]  /*0b70*/  LEA.HI.X R3, R20, R3, R19, 0x2, P1 ;  /* 0x0000000314037211 */ /* 0x000fe200008f1413 */
[----:B---3--:R-:W-:-:S04]  /*0b80*/  IMAD.WIDE R12, R15, 0x4, R12 ;  /* 0x000000040f0c7825 */ /* 0x008fc800078e020c */
[----:B------:R-:W2:Y:S04]  /*0b90*/  LDG.E R19, desc[UR10][R2.64+0x4] ;  /* 0x0000040a02137981 */ /* 0x000ea8000c1e1900 */
[----:B------:R-:W4:Y:S04]  /*0ba0*/  LDG.E R15, desc[UR10][R12.64] ;  /* 0x0000000a0c0f7981 */ /* 0x000f28000c1e1900 */
[----:B------:R-:W2:Y:S04]  /*0bb0*/  LDG.E R20, desc[UR10][R12.64+0x4] ;  /* 0x0000040a0c147981 */ /* 0x000ea8000c1e1900 */
[----:B------:R-:W3:Y:S04]  /*0bc0*/  LDG.E R22, desc[UR10][R12.64+0x8] ;  /* 0x0000080a0c167981 */ /* 0x000ee8000c1e1900 */
[----:B------:R-:W3:Y:S04]  /*0bd0*/  LDG.E R21, desc[UR10][R2.64+0x8] ;  /* 0x0000080a02157981 */ /* 0x000ee8000c1e1900 */
[----:B------:R-:W5:Y:S04]  /*0be0*/  LDG.E R24, desc[UR10][R12.64+0xc] ;  /* 0x00000c0a0c187981 */ /* 0x000f68000c1e1900 */
[----:B------:R-:W5:Y:S01]  /*0bf0*/  LDG.E R23, desc[UR10][R2.64+0xc] ;  /* 0x00000c0a02177981 */ /* 0x000f62000c1e1900 */
[----:B------:R-:W-:Y:S01]  /*0c00*/  IADD3 R16, PT, PT, R16, 0x4, RZ ;  /* 0x0000000410107810 */ /* 0x000fe20007ffe0ff */
[----:B----4-:R-:W-:-:S04]  /*0c10*/  FFMA R15, R15, R4, R14 ;  /* 0x000000040f0f7223 */ /* 0x010fc8000000000e */
[----:B--2---:R-:W-:-:S04]  /*0c20*/  FFMA R15, R20, R19, R15 ;  /* 0x00000013140f7223 */ /* 0x004fc8000000000f */
[----:B---3--:R-:W-:-:S04]  /*0c30*/  FFMA R15, R22, R21, R15 ;  /* 0x00000015160f7223 */ /* 0x008fc8000000000f */
[----:B-----5:R-:W-:-:S07]  /*0c40*/  FFMA R14, R24, R23, R15 ;  /* 0x00000017180e7223 */ /* 0x020fce000000000f */
.L_x_5:
[----:B------:R-:W-:Y:S05]  /*0c50*/  @!P0 BRA `(.L_x_3) ;  /* 0x00000000005c8947 */ /* 0x000fea0003800000 */
[----:B------:R-:W1:Y:S01]  /*0c60*/  LDC.64 R4, c[0x0][0x388] ;  /* 0x0000e200ff047b82 */ /* 0x000e620000000a00 */
[----:B------:R-:W-:Y:S01]  /*0c70*/  VIADD R13, R16, UR12 ;  /* 0x0000000c100d7c36 */ /* 0x000fe20008000000 */
[----:B------:R-:W-:-:S06]  /*0c80*/  IADD3 R11, PT, PT, R11, R16, RZ ;  /* 0x000000100b0b7210 */ /* 0x000fcc0007ffe0ff */
[----:B------:R-:W2:Y:S01]  /*0c90*/  LDC.64 R2, c[0x0][0x380] ;  /* 0x0000e000ff027b82 */ /* 0x000ea20000000a00 */
[----:B-1----:R-:W-:-:S06]  /*0ca0*/  IMAD.WIDE.U32 R4, R13, 0x4, R4 ;  /* 0x000000040d047825 */ /* 0x002fcc00078e0004 */
[----:B0-----:R-:W3:Y:S01]  /*0cb0*/  LDG.E R4, desc[UR10][R4.64] ;  /* 0x0000000a04047981 */ /* 0x001ee2000c1e1900 */
[----:B--2---:R-:W-:-:S05]  /*0cc0*/  IMAD.WIDE R2, R11, 0x4, R2 ;  /* 0x000000040b027825 */ /* 0x004fca00078e0202 */
[----:B------:R-:W3:Y:S01]  /*0cd0*/  LDG.E R11, desc[UR10][R2.64] ;  /* 0x0000000a020b7981 */ /* 0x000ee2000c1e1900 */
[----:B------:R-:W-:Y:S01]  /*0ce0*/  ISETP.NE.AND P0, PT, R9, 0x1, PT ;  /* 0x000000010900780c */ /* 0x000fe20003f05270 */
[----:B---3--:R-:W-:-:S12]  /*0cf0*/  FFMA R14, R11, R4, R14 ;  /* 0x000000040b0e7223 */ /* 0x008fd8000000000e */
[----:B------:R-:W-:Y:S05]  /*0d00*/  @!P0 BRA `(.L_x_3) ;  /* 0x0000000000308947 */ /* 0x000fea0003800000 */
[----:B------:R-:W0:Y:S01]  /*0d10*/  LDC.64 R4, c[0x0][0x388] ;  /* 0x0000e200ff047b82 */ /* 0x000e220000000a00 */
[----:B------:R-:W-:Y:S02]  /*0d20*/  IADD3 R11, P1, PT, R16, UR12, RZ ;  /* 0x0000000c100b7c10 */ /* 0x000fe4000ff3e0ff */
[----:B------:R-:W-:Y:S02]  /*0d30*/  ISETP.NE.AND P0, PT, R9, 0x2, PT ;  /* 0x000000020900780c */ /* 0x000fe40003f05270 */
[----:B------:R-:W-:-:S11]  /*0d40*/  IADD3.X R12, PT, PT, RZ, RZ, RZ, P1, !PT ;  /* 0x000000ffff0c7210 */ /* 0x000fd60000ffe4ff */
[----:B------:R-:W2:Y:S01]  /*0d50*/  @P0 LDG.E R13, desc[UR10][R2.64+0x8] ;  /* 0x0000080a020d0981 */ /* 0x000ea2000c1e1900 */
[----:B0-----:R-:W-:-:S04]  /*0d60*/  LEA R4, P1, R11, R4, 0x2 ;  /* 0x000000040b047211 */ /* 0x001fc800078210ff */
[----:B------:R-:W-:Y:S02]  /*0d70*/  LEA.HI.X R5, R11, R5, R12, 0x2, P1 ;  /* 0x000000050b057211 */ /* 0x000fe400008f140c */
[----:B------:R-:W3:Y:S04]  /*0d80*/  LDG.E R11, desc[UR10][R2.64+0x4] ;  /* 0x0000040a020b7981 */ /* 0x000ee8000c1e1900 */
[----:B------:R-:W3:Y:S04]  /*0d90*/  LDG.E R12, desc[UR10][R4.64+0x4] ;  /* 0x0000040a040c7981 */ /* 0x000ee8000c1e1900 */
[----:B------:R-:W2:Y:S01]  /*0da0*/  @P0 LDG.E R15, desc[UR10][R4.64+0x8] ;  /* 0x0000080a040f0981 */ /* 0x000ea2000c1e1900 */
[----:B---3--:R-:W-:-:S04]  /*0db0*/  FFMA R14, R11, R12, R14 ;  /* 0x0000000c0b0e7223 */ /* 0x008fc8000000000e */
[----:B--2---:R-:W-:-:S07]  /*0dc0*/  @P0 FFMA R14, R13, R15, R14 ;  /* 0x0000000f0d0e0223 */ /* 0x004fce000000000e */
.L_x_3:
[----:B------:R-:W-:Y:S05]  /*0dd0*/  BRA.U UP0, `(.L_x_6) ;  /* 0xfffffff5004c7547 */ /* 0x000fea000b83ffff */
.L_x_0:
[----:B------:R-:W1:Y:S01]  /*0de0*/  LDC.64 R2, c[0x0][0x390] ;  /* 0x0000e400ff027b82 */ /* 0x000e620000000a00 */
[----:B------:R-:W-:-:S04]  /*0df0*/  IMAD R7, R0, R7, R6 ;  /* 0x0000000700077224 */ /* 0x000fc800078e0206 */
[----:B-1----:R-:W-:-:S05]  /*0e00*/  IMAD.WIDE R2, R7, 0x4, R2 ;  /* 0x0000000407027825 */ /* 0x002fca00078e0202 */
[----:B0-----:R-:W-:Y:S01]  /*0e10*/  STG.E desc[UR10][R2.64], R14 ;  /* 0x0000000e02007986 */ /* 0x001fe2000c10190a */
[----:B------:R-:W-:Y:S05]  /*0e20*/  EXIT ;  /* 0x000000000000794d */ /* 0x000fea0003800000 */
.L_x_7:
[----:B------:R-:W-:-:S00]  /*0e30*/  BRA `(.L_x_7) ;  /* 0xfffffffc00fc7947 */ /* 0x000fc0000383ffff */
[----:B------:R-:W-:-:S00]  /*0e40*/  NOP ;  /* 0x0000000000007918 */ /* 0x000fc00000000000 */
        /* <DEDUP_REMOVED lines=11> */
.L_x_8:


//--------------------- .nv.shared.reserved.0     --------------------------
	.section	.nv.shared.reserved.0,"aw",@nobits
	.weak		__nv_reservedSMEM_offset_0_alias
	.size		__nv_reservedSMEM_offset_0_alias, 0, 64
	.other		__nv_reservedSMEM_offset_0_alias,@"STO_CUDA_RESERVED_SHARED STV_DEFAULT"
__nv_reservedSMEM_offset_0_alias:
	.zero		0
	.zero		64


//--------------------- .nv.constant0._Z7conv3x3PfS_S_ii --------------------------
	.section	.nv.constant0._Z7conv3x3PfS_S_ii,"a",@progbits
	.sectionflags	@""
	.align	4
.nv.constant0._Z7conv3x3PfS_S_ii:
	.zero		928


//--------------------- SYMBOLS --------------------------

	.type		.nv.reservedSmem.offset0,@object
	.size		.nv.reservedSmem.offset0,0x4
